//
// Generated by NVIDIA NVVM Compiler
//
// Compiler Build ID: CL-36424714
// Cuda compilation tools, release 13.0, V13.0.88
// Based on NVVM 20.0.0
//

.version 9.0
.target sm_100
.address_size 64

	// .globl	_Z6filterPiPKjiii
.const .align 4 .b8 Mx[36];
.const .align 4 .b8 My[36];
// _ZZ6filterPiPKjiiiE1S has been demoted

.visible .entry _Z6filterPiPKjiii(
	.param .u64 .ptr .align 1 _Z6filterPiPKjiii_param_0,
	.param .u64 .ptr .align 1 _Z6filterPiPKjiii_param_1,
	.param .u32 _Z6filterPiPKjiii_param_2,
	.param .u32 _Z6filterPiPKjiii_param_3,
	.param .u32 _Z6filterPiPKjiii_param_4
)
{
	.reg .pred 	%p<36>;
	.reg .b32 	%r<130>;
	.reg .b64 	%rd<27>;
	// demoted variable
	.shared .align 4 .b8 _ZZ6filterPiPKjiiiE1S[1296];
	ld.param.u64 	%rd3, [_Z6filterPiPKjiii_param_0];
	ld.param.u64 	%rd4, [_Z6filterPiPKjiii_param_1];
	ld.param.u32 	%r29, [_Z6filterPiPKjiii_param_2];
	ld.param.u32 	%r32, [_Z6filterPiPKjiii_param_3];
	ld.param.u32 	%r31, [_Z6filterPiPKjiii_param_4];
	cvta.to.global.u64 	%rd1, %rd3;
	cvta.to.global.u64 	%rd2, %rd4;
	mov.u32 	%r33, %ctaid.x;
	mov.u32 	%r1, %ntid.x;
	mov.u32 	%r2, %tid.x;
	mad.lo.s32 	%r3, %r33, %r1, %r2;
	mov.u32 	%r34, %ctaid.y;
	mov.u32 	%r4, %ntid.y;
	mov.u32 	%r5, %tid.y;
	mad.lo.s32 	%r35, %r34, %r4, %r5;
	mad.lo.s32 	%r7, %r29, %r35, %r3;
	setp.ge.s32 	%p1, %r3, %r29;
	setp.ge.s32 	%p2, %r35, %r32;
	or.pred  	%p3, %p1, %p2;
	@%p3 bra 	$L__BB0_33;
	mul.lo.s32 	%r36, %r5, 18;
	add.s32 	%r37, %r2, %r36;
	mul.wide.u32 	%rd5, %r7, 4;
	add.s64 	%rd6, %rd2, %rd5;
	ld.global.u32 	%r38, [%rd6];
	shl.b32 	%r39, %r37, 2;
	mov.u32 	%r40, _ZZ6filterPiPKjiiiE1S;
	add.s32 	%r41, %r39, %r40;
	add.s32 	%r8, %r41, 4;
	st.shared.u32 	[%r41+76], %r38;
	setp.ne.s32 	%p4, %r2, 0;
	shl.b32 	%r42, %r36, 2;
	add.s32 	%r9, %r40, %r42;
	@%p4 bra 	$L__BB0_8;
	setp.lt.s32 	%p6, %r3, 1;
	mov.b32 	%r122, 0;
	@%p6 bra 	$L__BB0_4;
	add.s32 	%r44, %r7, -1;
	mul.wide.u32 	%rd7, %r44, 4;
	add.s64 	%rd8, %rd2, %rd7;
	ld.global.u32 	%r122, [%rd8];
$L__BB0_4:
	st.shared.u32 	[%r9+72], %r122;
	setp.ne.s32 	%p7, %r5, 0;
	@%p7 bra 	$L__BB0_15;
	setp.lt.s32 	%p8, %r3, 1;
	setp.eq.s32 	%p9, %r35, 0;
	or.pred  	%p10, %p9, %p8;
	mov.b32 	%r123, 0;
	@%p10 bra 	$L__BB0_7;
	not.b32 	%r46, %r29;
	add.s32 	%r47, %r7, %r46;
	mul.wide.u32 	%rd9, %r47, 4;
	add.s64 	%rd10, %rd2, %rd9;
	ld.global.u32 	%r123, [%rd10];
$L__BB0_7:
	st.shared.u32 	[_ZZ6filterPiPKjiiiE1S], %r123;
	bra.uni 	$L__BB0_9;
$L__BB0_8:
	setp.ne.s32 	%p5, %r5, 0;
	@%p5 bra 	$L__BB0_15;
$L__BB0_9:
	setp.eq.s32 	%p11, %r35, 0;
	mov.b32 	%r124, 0;
	@%p11 bra 	$L__BB0_11;
	sub.s32 	%r49, %r7, %r29;
	mul.wide.u32 	%rd11, %r49, 4;
	add.s64 	%rd12, %rd2, %rd11;
	ld.global.u32 	%r124, [%rd12];
$L__BB0_11:
	shl.b32 	%r50, %r2, 2;
	add.s32 	%r16, %r40, %r50;
	st.shared.u32 	[%r16+4], %r124;
	add.s32 	%r52, %r1, -1;
	setp.lt.u32 	%p12, %r2, %r52;
	@%p12 bra 	$L__BB0_15;
	setp.eq.s32 	%p13, %r35, 0;
	add.s32 	%r54, %r29, -1;
	setp.ge.s32 	%p14, %r3, %r54;
	or.pred  	%p15, %p13, %p14;
	mov.b32 	%r125, 0;
	@%p15 bra 	$L__BB0_14;
	sub.s32 	%r55, %r7, %r29;
	add.s32 	%r56, %r55, 1;
	mul.wide.u32 	%rd13, %r56, 4;
	add.s64 	%rd14, %rd2, %rd13;
	ld.global.u32 	%r125, [%rd14];
$L__BB0_14:
	st.shared.u32 	[%r16+8], %r125;
$L__BB0_15:
	add.s32 	%r57, %r1, -1;
	setp.lt.u32 	%p16, %r2, %r57;
	@%p16 bra 	$L__BB0_22;
	add.s32 	%r19, %r29, -1;
	setp.ge.s32 	%p17, %r3, %r19;
	mov.b32 	%r126, 0;
	@%p17 bra 	$L__BB0_18;
	add.s32 	%r59, %r7, 1;
	mul.wide.u32 	%rd15, %r59, 4;
	add.s64 	%rd16, %rd2, %rd15;
	ld.global.u32 	%r126, [%rd16];
$L__BB0_18:
	st.shared.u32 	[%r8+76], %r126;
	add.s32 	%r60, %r4, -1;
	setp.lt.u32 	%p18, %r5, %r60;
	@%p18 bra 	$L__BB0_22;
	setp.ge.s32 	%p19, %r3, %r19;
	add.s32 	%r62, %r32, -1;
	setp.ge.u32 	%p20, %r35, %r62;
	or.pred  	%p21, %p19, %p20;
	mov.b32 	%r127, 0;
	@%p21 bra 	$L__BB0_21;
	add.s32 	%r63, %r29, %r7;
	add.s32 	%r64, %r63, 1;
	mul.wide.u32 	%rd17, %r64, 4;
	add.s64 	%rd18, %rd2, %rd17;
	ld.global.u32 	%r127, [%rd18];
$L__BB0_21:
	st.shared.u32 	[%r8+148], %r127;
$L__BB0_22:
	add.s32 	%r65, %r4, -1;
	setp.lt.u32 	%p22, %r5, %r65;
	@%p22 bra 	$L__BB0_29;
	add.s32 	%r24, %r32, -1;
	setp.ge.u32 	%p23, %r35, %r24;
	mov.b32 	%r128, 0;
	@%p23 bra 	$L__BB0_25;
	add.s32 	%r67, %r7, %r29;
	mul.wide.u32 	%rd19, %r67, 4;
	add.s64 	%rd20, %rd2, %rd19;
	ld.global.u32 	%r128, [%rd20];
$L__BB0_25:
	setp.ne.s32 	%p24, %r2, 0;
	st.shared.u32 	[%r8+144], %r128;
	@%p24 bra 	$L__BB0_29;
	setp.lt.s32 	%p25, %r3, 1;
	setp.ge.u32 	%p26, %r35, %r24;
	or.pred  	%p27, %p25, %p26;
	mov.b32 	%r129, 0;
	@%p27 bra 	$L__BB0_28;
	add.s32 	%r69, %r29, %r7;
	add.s32 	%r70, %r69, -1;
	mul.wide.u32 	%rd21, %r70, 4;
	add.s64 	%rd22, %rd2, %rd21;
	ld.global.u32 	%r129, [%rd22];
$L__BB0_28:
	st.shared.u32 	[%r9+144], %r129;
$L__BB0_29:
	bar.sync 	0;
	setp.lt.s32 	%p28, %r3, 1;
	add.s32 	%r71, %r29, -1;
	setp.ge.s32 	%p29, %r3, %r71;
	or.pred  	%p30, %p28, %p29;
	setp.eq.s32 	%p31, %r35, 0;
	or.pred  	%p32, %p30, %p31;
	add.s32 	%r72, %r32, -1;
	setp.ge.u32 	%p33, %r35, %r72;
	or.pred  	%p34, %p32, %p33;
	@%p34 bra 	$L__BB0_33;
	ld.shared.u32 	%r73, [%r8+-4];
	ld.const.u32 	%r74, [Mx];
	mul.lo.s32 	%r75, %r74, %r73;
	ld.const.u32 	%r76, [My];
	mul.lo.s32 	%r77, %r76, %r73;
	ld.shared.u32 	%r78, [%r8];
	ld.const.u32 	%r79, [Mx+4];
	mad.lo.s32 	%r80, %r79, %r78, %r75;
	ld.const.u32 	%r81, [My+4];
	mad.lo.s32 	%r82, %r81, %r78, %r77;
	ld.shared.u32 	%r83, [%r8+4];
	ld.const.u32 	%r84, [Mx+8];
	mad.lo.s32 	%r85, %r84, %r83, %r80;
	ld.const.u32 	%r86, [My+8];
	mad.lo.s32 	%r87, %r86, %r83, %r82;
	ld.shared.u32 	%r88, [%r8+68];
	ld.const.u32 	%r89, [Mx+12];
	mad.lo.s32 	%r90, %r89, %r88, %r85;
	ld.const.u32 	%r91, [My+12];
	mad.lo.s32 	%r92, %r91, %r88, %r87;
	ld.shared.u32 	%r93, [%r8+72];
	ld.const.u32 	%r94, [Mx+16];
	mad.lo.s32 	%r95, %r94, %r93, %r90;
	ld.const.u32 	%r96, [My+16];
	mad.lo.s32 	%r97, %r96, %r93, %r92;
	ld.shared.u32 	%r98, [%r8+76];
	ld.const.u32 	%r99, [Mx+20];
	mad.lo.s32 	%r100, %r99, %r98, %r95;
	ld.const.u32 	%r101, [My+20];
	mad.lo.s32 	%r102, %r101, %r98, %r97;
	ld.shared.u32 	%r103, [%r8+140];
	ld.const.u32 	%r104, [Mx+24];
	mad.lo.s32 	%r105, %r104, %r103, %r100;
	ld.const.u32 	%r106, [My+24];
	mad.lo.s32 	%r107, %r106, %r103, %r102;
	ld.shared.u32 	%r108, [%r8+144];
	ld.const.u32 	%r109, [Mx+28];
	mad.lo.s32 	%r110, %r109, %r108, %r105;
	ld.const.u32 	%r111, [My+28];
	mad.lo.s32 	%r112, %r111, %r108, %r107;
	ld.shared.u32 	%r113, [%r8+148];
	ld.const.u32 	%r114, [Mx+32];
	mad.lo.s32 	%r115, %r114, %r113, %r110;
	ld.const.u32 	%r116, [My+32];
	mad.lo.s32 	%r117, %r116, %r113, %r112;
	mul.lo.s32 	%r118, %r115, %r115;
	mad.lo.s32 	%r119, %r117, %r117, %r118;
	setp.le.s32 	%p35, %r119, %r31;
	@%p35 bra 	$L__BB0_32;
	add.s64 	%rd26, %rd1, %rd5;
	mov.b32 	%r121, 255;
	st.global.u32 	[%rd26], %r121;
	bra.uni 	$L__BB0_33;
$L__BB0_32:
	add.s64 	%rd24, %rd1, %rd5;
	mov.b32 	%r120, 0;
	st.global.u32 	[%rd24], %r120;
$L__BB0_33:
	ret;

}


// ===== COMPILED SASS (sm_100) =====

	.target	sm_100

	.elftype	@"ET_EXEC"


//--------------------- .note.nv.tkinfo           --------------------------
	.section	.note.nv.tkinfo,"",@"SHT_NOTE"
	.sectionflags	@"SHF_NOTE_NV_TKINFO"
	.tkinfo
        /*0018*/ 	.word	0x00000002
        /*0030*/ 	.string	""
        /*0030*/ 	.string	"ptxas"
        /*0030*/ 	.string	"Cuda compilation tools, release 13.0, V13.0.88"
        /*0030*/ 	.string	"Build cuda_13.0.r13.0/compiler.36424714_0"
        /*0030*/ 	.string	"-arch sm_100 -m 64 "



//--------------------- .note.nv.cuinfo           --------------------------
	.section	.note.nv.cuinfo,"",@"SHT_NOTE"
	.sectionflags	@"SHF_NOTE_NV_CUINFO"
        /*0018*/ 	.short	0x0002
        /*001a*/ 	.short	0x0064
        /*001c*/ 	.short	0x0082
	.zero		2


//--------------------- .nv.info                  --------------------------
	.section	.nv.info,"",@"SHT_CUDA_INFO"
	.align	4


	//----- nvinfo : EIATTR_REGCOUNT
	.align		4
        /*0000*/ 	.byte	0x04, 0x2f
        /*0002*/ 	.short	(.L_3 - .L_2)
	.align		4
.L_2:
        /*0004*/ 	.word	index@(_Z6filterPiPKjiii)
        /*0008*/ 	.word	0x00000016


	//----- nvinfo : EIATTR_FRAME_SIZE
	.align		4
.L_3:
        /*000c*/ 	.byte	0x04, 0x11
        /*000e*/ 	.short	(.L_5 - .L_4)
	.align		4
.L_4:
        /*0010*/ 	.word	index@(_Z6filterPiPKjiii)
        /*0014*/ 	.word	0x00000000


	//----- nvinfo : EIATTR_MIN_STACK_SIZE
	.align		4
.L_5:
        /*0018*/ 	.byte	0x04, 0x12
        /*001a*/ 	.short	(.L_7 - .L_6)
	.align		4
.L_6:
        /*001c*/ 	.word	index@(_Z6filterPiPKjiii)
        /*0020*/ 	.word	0x00000000
.L_7:


//--------------------- .nv.compat                --------------------------
	.section	.nv.compat,"",@"SHT_CUDA_COMPAT_INFO"
	.align	4
        /*0000*/ 	.byte	0x02, 0x09, 0x00, 0x00, 0x02, 0x02, 0x01, 0x00, 0x02, 0x05, 0x05, 0x00, 0x03, 0x07, 0x01, 0x01
        /*0010*/ 	.byte	0x02, 0x03, 0x00, 0x00, 0x02, 0x06, 0x01, 0x00, 0x04, 0x0b, 0x08, 0x00, 0x09, 0x00, 0x00, 0x00
        /*0020*/ 	.byte	0x00, 0x00, 0x00, 0x00


//--------------------- .nv.info._Z6filterPiPKjiii --------------------------
	.section	.nv.info._Z6filterPiPKjiii,"",@"SHT_CUDA_INFO"
	.sectionflags	@""
	.align	4


	//----- nvinfo : EIATTR_CUDA_API_VERSION
	.align		4
        /*0000*/ 	.byte	0x04, 0x37
        /*0002*/ 	.short	(.L_9 - .L_8)
.L_8:
        /*0004*/ 	.word	0x00000082


	//----- nvinfo : EIATTR_KPARAM_INFO
	.align		4
.L_9:
        /*0008*/ 	.byte	0x04, 0x17
        /*000a*/ 	.short	(.L_11 - .L_10)
.L_10:
        /*000c*/ 	.word	0x00000000
        /*0010*/ 	.short	0x0004
        /*0012*/ 	.short	0x0018
        /*0014*/ 	.byte	0x00, 0xf0, 0x11, 0x00


	//----- nvinfo : EIATTR_KPARAM_INFO
	.align		4
.L_11:
        /*0018*/ 	.byte	0x04, 0x17
        /*001a*/ 	.short	(.L_13 - .L_12)
.L_12:
        /*001c*/ 	.word	0x00000000
        /*0020*/ 	.short	0x0003
        /*0022*/ 	.short	0x0014
        /*0024*/ 	.byte	0x00, 0xf0, 0x11, 0x00


	//----- nvinfo : EIATTR_KPARAM_INFO
	.align		4
.L_13:
        /*0028*/ 	.byte	0x04, 0x17
        /*002a*/ 	.short	(.L_15 - .L_14)
.L_14:
        /*002c*/ 	.word	0x00000000
        /*0030*/ 	.short	0x0002
        /*0032*/ 	.short	0x0010
        /*0034*/ 	.byte	0x00, 0xf0, 0x11, 0x00


	//----- nvinfo : EIATTR_KPARAM_INFO
	.align		4
.L_15:
        /*0038*/ 	.byte	0x04, 0x17
        /*003a*/ 	.short	(.L_17 - .L_16)
.L_16:
        /*003c*/ 	.word	0x00000000
        /*0040*/ 	.short	0x0001
        /*0042*/ 	.short	0x0008
        /*0044*/ 	.byte	0x00, 0xf5, 0x21, 0x00


	//----- nvinfo : EIATTR_KPARAM_INFO
	.align		4
.L_17:
        /*0048*/ 	.byte	0x04, 0x17
        /*004a*/ 	.short	(.L_19 - .L_18)
.L_18:
        /*004c*/ 	.word	0x00000000
        /*0050*/ 	.short	0x0000
        /*0052*/ 	.short	0x0000
        /*0054*/ 	.byte	0x00, 0xf5, 0x21, 0x00


	//----- nvinfo : EIATTR_SPARSE_MMA_MASK
	.align		4
.L_19:
        /*0058*/ 	.byte	0x03, 0x50
        /*005a*/ 	.short	0x0000


	//----- nvinfo : EIATTR_MAXREG_COUNT
	.align		4
        /*005c*/ 	.byte	0x03, 0x1b
        /*005e*/ 	.short	0x00ff


	//----- nvinfo : EIATTR_NUM_BARRIERS
	.align		4
        /*0060*/ 	.byte	0x02, 0x4c
        /*0062*/ 	.byte	0x01
	.zero		1


	//----- nvinfo : EIATTR_MERCURY_ISA_VERSION
	.align		4
        /*0064*/ 	.byte	0x03, 0x5f
        /*0066*/ 	.short	0x0101


	//----- nvinfo : EIATTR_VRC_CTA_INIT_COUNT
	.align		4
        /*0068*/ 	.byte	0x02, 0x4a
	.zero		1
	.zero		1


	//----- nvinfo : EIATTR_EXIT_INSTR_OFFSETS
	.align		4
        /*006c*/ 	.byte	0x04, 0x1c
        /*006e*/ 	.short	(.L_21 - .L_20)


	//   ....[0]....
.L_20:
        /*0070*/ 	.word	0x000000c0


	//   ....[1]....
        /*0074*/ 	.word	0x000008d0


	//   ....[2]....
        /*0078*/ 	.word	0x00000b60


	//   ....[3]....
        /*007c*/ 	.word	0x00000ba0


	//----- nvinfo : EIATTR_CRS_STACK_SIZE
	.align		4
.L_21:
        /*0080*/ 	.byte	0x04, 0x1e
        /*0082*/ 	.short	(.L_23 - .L_22)
.L_22:
        /*0084*/ 	.word	0x00000000


	//----- nvinfo : EIATTR_CBANK_PARAM_SIZE
	.align		4
.L_23:
        /*0088*/ 	.byte	0x03, 0x19
        /*008a*/ 	.short	0x001c


	//----- nvinfo : EIATTR_PARAM_CBANK
	.align		4
        /*008c*/ 	.byte	0x04, 0x0a
        /*008e*/ 	.short	(.L_25 - .L_24)
	.align		4
.L_24:
        /*0090*/ 	.word	index@(.nv.constant0._Z6filterPiPKjiii)
        /*0094*/ 	.short	0x0380
        /*0096*/ 	.short	0x001c


	//----- nvinfo : EIATTR_SW_WAR
	.align		4
.L_25:
        /*0098*/ 	.byte	0x04, 0x36
        /*009a*/ 	.short	(.L_27 - .L_26)
.L_26:
        /*009c*/ 	.word	0x00000008
.L_27:


//--------------------- .nv.callgraph             --------------------------
	.section	.nv.callgraph,"",@"SHT_CUDA_CALLGRAPH"
	.align	4
	.sectionentsize	8
	.align		4
        /*0000*/ 	.word	0x00000000
	.align		4
        /*0004*/ 	.word	0xffffffff
	.align		4
        /*0008*/ 	.word	0x00000000
	.align		4
        /*000c*/ 	.word	0xfffffffe
	.align		4
        /*0010*/ 	.word	0x00000000
	.align		4
        /*0014*/ 	.word	0xfffffffd
	.align		4
        /*0018*/ 	.word	0x00000000
	.align		4
        /*001c*/ 	.word	0xfffffffc


//--------------------- .nv.constant3             --------------------------
	.section	.nv.constant3,"a",@progbits
	.align	4
.nv.constant3:
	.type		Mx,@object
	.size		Mx,(My - Mx)
Mx:
	.zero		36
	.type		My,@object
	.size		My,(.L_1 - My)
My:
	.zero		36
.L_1:


//--------------------- .text._Z6filterPiPKjiii   --------------------------
	.section	.text._Z6filterPiPKjiii,"ax",@progbits
	.align	128
        .global         _Z6filterPiPKjiii
        .type           _Z6filterPiPKjiii,@function
        .size           _Z6filterPiPKjiii,(.L_x_26 - _Z6filterPiPKjiii)
        .other          _Z6filterPiPKjiii,@"STO_CUDA_ENTRY STV_DEFAULT"
_Z6filterPiPKjiii:
.text._Z6filterPiPKjiii:
[----:B------:R-:W-:Y:S01]  /*0000*/  LDC R1, c[0x0][0x37c] ;  /* 0x0000df00ff017b82 */ /* 0x000fe20000000800 */
[----:B------:R-:W0:Y:S07]  /*0010*/  S2R R10, SR_TID.Y ;  /* 0x00000000000a7919 */ /* 0x000e2e0000002200 */
[----:B------:R-:W1:Y:S01]  /*0020*/  LDC R12, c[0x0][0x360] ;  /* 0x0000d800ff0c7b82 */ /* 0x000e620000000800 */
[----:B------:R-:W1:Y:S07]  /*0030*/  S2R R13, SR_TID.X ;  /* 0x00000000000d7919 */ /* 0x000e6e0000002100 */
[----:B------:R-:W0:Y:S08]  /*0040*/  S2UR UR5, SR_CTAID.Y ;  /* 0x00000000000579c3 */ /* 0x000e300000002600 */
[----:B------:R-:W0:Y:S08]  /*0050*/  LDC R11, c[0x0][0x364] ;  /* 0x0000d900ff0b7b82 */ /* 0x000e300000000800 */
[----:B------:R-:W1:Y:S08]  /*0060*/  S2UR UR4, SR_CTAID.X ;  /* 0x00000000000479c3 */ /* 0x000e700000002500 */
[----:B------:R-:W2:Y:S01]  /*0070*/  LDC.64 R2, c[0x0][0x390] ;  /* 0x0000e400ff027b82 */ /* 0x000ea20000000a00 */
[----:B0-----:R-:W-:-:S02]  /*0080*/  IMAD R0, R11, UR5, R10 ;  /* 0x000000050b007c24 */ /* 0x001fc4000f8e020a */
[----:B-1----:R-:W-:-:S03]  /*0090*/  IMAD R7, R12, UR4, R13 ;  /* 0x000000040c077c24 */ /* 0x002fc6000f8e020d */
[----:B--2---:R-:W-:-:S04]  /*00a0*/  ISETP.GE.AND P0, PT, R0, R3, PT ;  /* 0x000000030000720c */ /* 0x004fc80003f06270 */
[----:B------:R-:W-:-:S13]  /*00b0*/  ISETP.GE.OR P0, PT, R7, R2, P0 ;  /* 0x000000020700720c */ /* 0x000fda0000706670 */
[----:B------:R-:W-:Y:S05]  /*00c0*/  @P0 EXIT ;  /* 0x000000000000094d */ /* 0x000fea0003800000 */
[----:B------:R-:W0:Y:S01]  /*00d0*/  LDC.64 R4, c[0x0][0x388] ;  /* 0x0000e200ff047b82 */ /* 0x000e220000000a00 */
[----:B------:R-:W1:Y:S01]  /*00e0*/  LDCU.64 UR4, c[0x0][0x358] ;  /* 0x00006b00ff0477ac */ /* 0x000e620008000a00 */
[----:B------:R-:W-:-:S04]  /*00f0*/  IMAD R9, R0, R2, R7 ;  /* 0x0000000200097224 */ /* 0x000fc800078e0207 */
[----:B0-----:R-:W-:-:S06]  /*0100*/  IMAD.WIDE.U32 R14, R9, 0x4, R4 ;  /* 0x00000004090e7825 */ /* 0x001fcc00078e0004 */
[----:B-1----:R-:W2:Y:S01]  /*0110*/  LDG.E R15, desc[UR4][R14.64] ;  /* 0x000000040e0f7981 */ /* 0x002ea2000c1e1900 */
[----:B------:R-:W-:Y:S01]  /*0120*/  MOV R8, 0x400 ;  /* 0x0000040000087802 */ /* 0x000fe20000000f00 */
[----:B------:R-:W-:Y:S01]  /*0130*/  IMAD R6, R10, 0x12, R13 ;  /* 0x000000120a067824 */ /* 0x000fe200078e020d */
[----:B------:R-:W-:Y:S01]  /*0140*/  ISETP.NE.AND P1, PT, R13, RZ, PT ;  /* 0x000000ff0d00720c */ /* 0x000fe20003f25270 */
[----:B------:R-:W0:Y:S01]  /*0150*/  S2R R17, SR_CgaCtaId ;  /* 0x0000000000117919 */ /* 0x000e220000008800 */
[----:B------:R-:W-:Y:S04]  /*0160*/  BSSY.RECONVERGENT B1, `(.L_x_0) ;  /* 0x000003a000017945 */ /* 0x000fe80003800200 */
[----:B------:R-:W-:Y:S01]  /*0170*/  BSSY.RELIABLE B0, `(.L_x_1) ;  /* 0x0000020000007945 */ /* 0x000fe20003800100 */
[----:B0-----:R-:W-:-:S04]  /*0180*/  LEA R17, R17, R8, 0x18 ;  /* 0x0000000811117211 */ /* 0x001fc800078ec0ff */
[----:B------:R-:W-:Y:S01]  /*0190*/  LEA R6, R6, R17, 0x2 ;  /* 0x0000001106067211 */ /* 0x000fe200078e10ff */
[----:B------:R-:W-:-:S04]  /*01a0*/  IMAD R8, R10, 0x48, R17 ;  /* 0x000000480a087824 */ /* 0x000fc800078e0211 */
[----:B--2---:R0:W-:Y:S01]  /*01b0*/  STS [R6+0x4c], R15 ;  /* 0x00004c0f06007388 */ /* 0x0041e20000000800 */
[----:B------:R-:W-:Y:S05]  /*01c0*/  @P1 BRA `(.L_x_2) ;  /* 0x00000000005c1947 */ /* 0x000fea0003800000 */
[----:B------:R-:W-:Y:S01]  /*01d0*/  ISETP.GE.AND P0, PT, R7, 0x1, PT ;  /* 0x000000010700780c */ /* 0x000fe20003f06270 */
[----:B------:R-:W-:Y:S01]  /*01e0*/  BSSY.RECONVERGENT B2, `(.L_x_3) ;  /* 0x0000006000027945 */ /* 0x000fe20003800200 */
[----:B0-----:R-:W-:-:S11]  /*01f0*/  IMAD.MOV.U32 R15, RZ, RZ, RZ ;  /* 0x000000ffff0f7224 */ /* 0x001fd600078e00ff */
[----:B------:R-:W-:Y:S05]  /*0200*/  @!P0 BRA `(.L_x_4) ;  /* 0x00000000000c8947 */ /* 0x000fea0003800000 */
[----:B------:R-:W-:-:S05]  /*0210*/  IADD3 R15, PT, PT, R9, -0x1, RZ ;  /* 0xffffffff090f7810 */ /* 0x000fca0007ffe0ff */
[----:B------:R-:W-:-:S06]  /*0220*/  IMAD.WIDE.U32 R14, R15, 0x4, R4 ;  /* 0x000000040f0e7825 */ /* 0x000fcc00078e0004 */
[----:B------:R0:W5:Y:S02]  /*0230*/  LDG.E R15, desc[UR4][R14.64] ;  /* 0x000000040e0f7981 */ /* 0x000164000c1e1900 */
.L_x_4:
[----:B------:R-:W-:Y:S05]  /*0240*/  BSYNC.RECONVERGENT B2 ;  /* 0x0000000000027941 */ /* 0x000fea0003800200 */
.L_x_3:
[----:B-----5:R1:W-:Y:S01]  /*0250*/  STS [R8+0x48], R15 ;  /* 0x0000480f08007388 */ /* 0x0203e20000000800 */
[----:B------:R-:W-:-:S13]  /*0260*/  ISETP.NE.AND P2, PT, R10, RZ, PT ;  /* 0x000000ff0a00720c */ /* 0x000fda0003f45270 */
[----:B------:R-:W-:Y:S05]  /*0270*/  @P2 BREAK.RELIABLE B0 ;  /* 0x0000000000002942 */ /* 0x000fea0003800100 */
[----:B-1----:R-:W-:Y:S05]  /*0280*/  @P2 BRA `(.L_x_5) ;  /* 0x00000000009c2947 */ /* 0x002fea0003800000 */
[----:B------:R-:W-:Y:S01]  /*0290*/  ISETP.EQ.OR P0, PT, R0, RZ, !P0 ;  /* 0x000000ff0000720c */ /* 0x000fe20004702670 */
[----:B------:R-:W-:Y:S01]  /*02a0*/  BSSY.RECONVERGENT B2, `(.L_x_6) ;  /* 0x0000007000027945 */ /* 0x000fe20003800200 */
[----:B0-----:R-:W-:-:S11]  /*02b0*/  IMAD.MOV.U32 R14, RZ, RZ, RZ ;  /* 0x000000ffff0e7224 */ /* 0x001fd600078e00ff */
[----:B------:R-:W-:Y:S05]  /*02c0*/  @P0 BRA `(.L_x_7) ;  /* 0x0000000000100947 */ /* 0x000fea0003800000 */
[----:B------:R-:W-:-:S04]  /*02d0*/  LOP3.LUT R14, RZ, R2, RZ, 0x33, !PT ;  /* 0x00000002ff0e7212 */ /* 0x000fc800078e33ff */
[----:B------:R-:W-:-:S05]  /*02e0*/  IADD3 R15, PT, PT, R9, R14, RZ ;  /* 0x0000000e090f7210 */ /* 0x000fca0007ffe0ff */
[----:B------:R-:W-:-:S06]  /*02f0*/  IMAD.WIDE.U32 R14, R15, 0x4, R4 ;  /* 0x000000040f0e7825 */ /* 0x000fcc00078e0004 */
[----:B------:R0:W5:Y:S02]  /*0300*/  LDG.E R14, desc[UR4][R14.64] ;  /* 0x000000040e0e7981 */ /* 0x000164000c1e1900 */
.L_x_7:
[----:B------:R-:W-:Y:S05]  /*0310*/  BSYNC.RECONVERGENT B2 ;  /* 0x0000000000027941 */ /* 0x000fea0003800200 */
.L_x_6:
[----:B-----5:R1:W-:Y:S01]  /*0320*/  STS [R17], R14 ;  /* 0x0000000e11007388 */ /* 0x0203e20000000800 */
[----:B------:R-:W-:Y:S05]  /*0330*/  BRA `(.L_x_8) ;  /* 0x00000000000c7947 */ /* 0x000fea0003800000 */
.L_x_2:
[----:B------:R-:W-:-:S13]  /*0340*/  ISETP.NE.AND P0, PT, R10, RZ, PT ;  /* 0x000000ff0a00720c */ /* 0x000fda0003f05270 */
[----:B------:R-:W-:Y:S05]  /*0350*/  @P0 BREAK.RELIABLE B0 ;  /* 0x0000000000000942 */ /* 0x000fea0003800100 */
[----:B------:R-:W-:Y:S05]  /*0360*/  @P0 BRA `(.L_x_5) ;  /* 0x0000000000640947 */ /* 0x000fea0003800000 */
.L_x_8:
[----:B------:R-:W-:Y:S05]  /*0370*/  BSYNC.RELIABLE B0 ;  /* 0x0000000000007941 */ /* 0x000fea0003800100 */
.L_x_1:
[----:B------:R-:W-:Y:S01]  /*0380*/  ISETP.NE.AND P0, PT, R0, RZ, PT ;  /* 0x000000ff0000720c */ /* 0x000fe20003f05270 */
[----:B------:R-:W-:Y:S01]  /*0390*/  BSSY.RECONVERGENT B2, `(.L_x_9) ;  /* 0x0000007000027945 */ /* 0x000fe20003800200 */
[----:B-1----:R-:W-:Y:S02]  /*03a0*/  HFMA2 R14, -RZ, RZ, 0, 0 ;  /* 0x00000000ff0e7431 */ /* 0x002fe400000001ff */
[----:B------:R-:W-:-:S09]  /*03b0*/  IMAD R17, R13, 0x4, R17 ;  /* 0x000000040d117824 */ /* 0x000fd200078e0211 */
[----:B------:R-:W-:Y:S05]  /*03c0*/  @!P0 BRA `(.L_x_10) ;  /* 0x00000000000c8947 */ /* 0x000fea0003800000 */
[----:B0-----:R-:W-:-:S04]  /*03d0*/  IMAD.IADD R15, R9, 0x1, -R2 ;  /* 0x00000001090f7824 */ /* 0x001fc800078e0a02 */
[----:B------:R-:W-:-:S06]  /*03e0*/  IMAD.WIDE.U32 R14, R15, 0x4, R4 ;  /* 0x000000040f0e7825 */ /* 0x000fcc00078e0004 */
[----:B------:R1:W5:Y:S02]  /*03f0*/  LDG.E R14, desc[UR4][R14.64] ;  /* 0x000000040e0e7981 */ /* 0x000364000c1e1900 */
.L_x_10:
[----:B------:R-:W-:Y:S05]  /*0400*/  BSYNC.RECONVERGENT B2 ;  /* 0x0000000000027941 */ /* 0x000fea0003800200 */
.L_x_9:
[----:B-----5:R2:W-:Y:S01]  /*0410*/  STS [R17+0x4], R14 ;  /* 0x0000040e11007388 */ /* 0x0205e20000000800 */
[----:B------:R-:W-:-:S04]  /*0420*/  IADD3 R16, PT, PT, R12, -0x1, RZ ;  /* 0xffffffff0c107810 */ /* 0x000fc80007ffe0ff */
[----:B------:R-:W-:-:S13]  /*0430*/  ISETP.GE.U32.AND P0, PT, R13, R16, PT ;  /* 0x000000100d00720c */ /* 0x000fda0003f06070 */
[----:B--2---:R-:W-:Y:S05]  /*0440*/  @!P0 BRA `(.L_x_5) ;  /* 0x00000000002c8947 */ /* 0x004fea0003800000 */
[----:B------:R-:W-:Y:S01]  /*0450*/  IADD3 R14, PT, PT, R2, -0x1, RZ ;  /* 0xffffffff020e7810 */ /* 0x000fe20007ffe0ff */
[----:B------:R-:W-:Y:S03]  /*0460*/  BSSY.RECONVERGENT B2, `(.L_x_11) ;  /* 0x0000008000027945 */ /* 0x000fe60003800200 */
[----:B------:R-:W-:Y:S01]  /*0470*/  ISETP.GE.AND P0, PT, R7, R14, PT ;  /* 0x0000000e0700720c */ /* 0x000fe20003f06270 */
[----:B------:R-:W-:-:S03]  /*0480*/  IMAD.MOV.U32 R14, RZ, RZ, RZ ;  /* 0x000000ffff0e7224 */ /* 0x000fc600078e00ff */
[----:B------:R-:W-:-:S13]  /*0490*/  ISETP.EQ.OR P0, PT, R0, RZ, P0 ;  /* 0x000000ff0000720c */ /* 0x000fda0000702670 */
[----:B------:R-:W-:Y:S05]  /*04a0*/  @P0 BRA `(.L_x_12) ;  /* 0x00000000000c0947 */ /* 0x000fea0003800000 */
[----:B01----:R-:W-:-:S05]  /*04b0*/  IADD3 R15, PT, PT, R9, 0x1, -R2 ;  /* 0x00000001090f7810 */ /* 0x003fca0007ffe802 */
[----:B------:R-:W-:-:S06]  /*04c0*/  IMAD.WIDE.U32 R14, R15, 0x4, R4 ;  /* 0x000000040f0e7825 */ /* 0x000fcc00078e0004 */
[----:B------:R2:W5:Y:S02]  /*04d0*/  LDG.E R14, desc[UR4][R14.64] ;  /* 0x000000040e0e7981 */ /* 0x000564000c1e1900 */
.L_x_12:
[----:B------:R-:W-:Y:S05]  /*04e0*/  BSYNC.RECONVERGENT B2 ;  /* 0x0000000000027941 */ /* 0x000fea0003800200 */
.L_x_11:
[----:B-----5:R3:W-:Y:S02]  /*04f0*/  STS [R17+0x8], R14 ;  /* 0x0000080e11007388 */ /* 0x0207e40000000800 */
.L_x_5:
[----:B------:R-:W-:Y:S05]  /*0500*/  BSYNC.RECONVERGENT B1 ;  /* 0x0000000000017941 */ /* 0x000fea0003800200 */
.L_x_0:
[----:B------:R-:W-:Y:S05]  /*0510*/  WARPSYNC.ALL ;  /* 0x0000000000007948 */ /* 0x000fea0003800000 */
[----:B------:R-:W-:Y:S01]  /*0520*/  IADD3 R12, PT, PT, R12, -0x1, RZ ;  /* 0xffffffff0c0c7810 */ /* 0x000fe20007ffe0ff */
[----:B------:R-:W-:Y:S03]  /*0530*/  BSSY.RECONVERGENT B1, `(.L_x_13) ;  /* 0x000001b000017945 */ /* 0x000fe60003800200 */
[----:B------:R-:W-:Y:S02]  /*0540*/  ISETP.GE.U32.AND P0, PT, R13, R12, PT ;  /* 0x0000000c0d00720c */ /* 0x000fe40003f06070 */
[----:B------:R-:W-:-:S11]  /*0550*/  IADD3 R12, PT, PT, R2, -0x1, RZ ;  /* 0xffffffff020c7810 */ /* 0x000fd60007ffe0ff */
[----:B------:R-:W-:Y:S05]  /*0560*/  @!P0 BRA `(.L_x_14) ;  /* 0x00000000005c8947 */ /* 0x000fea0003800000 */
[----:B------:R-:W-:Y:S01]  /*0570*/  ISETP.GE.AND P0, PT, R7, R12, PT ;  /* 0x0000000c0700720c */ /* 0x000fe20003f06270 */
[----:B------:R-:W-:Y:S01]  /*0580*/  BSSY.RECONVERGENT B2, `(.L_x_15) ;  /* 0x0000006000027945 */ /* 0x000fe20003800200 */
[----:B012---:R-:W-:-:S11]  /*0590*/  IMAD.MOV.U32 R15, RZ, RZ, RZ ;  /* 0x000000ffff0f7224 */ /* 0x007fd600078e00ff */
[----:B------:R-:W-:Y:S05]  /*05a0*/  @P0 BRA `(.L_x_16) ;  /* 0x00000000000c0947 */ /* 0x000fea0003800000 */
[----:B------:R-:W-:-:S05]  /*05b0*/  IADD3 R15, PT, PT, R9, 0x1, RZ ;  /* 0x00000001090f7810 */ /* 0x000fca0007ffe0ff */
[----:B---3--:R-:W-:-:S06]  /*05c0*/  IMAD.WIDE.U32 R14, R15, 0x4, R4 ;  /* 0x000000040f0e7825 */ /* 0x008fcc00078e0004 */
[----:B------:R0:W5:Y:S02]  /*05d0*/  LDG.E R15, desc[UR4][R14.64] ;  /* 0x000000040e0f7981 */ /* 0x000164000c1e1900 */
.L_x_16:
[----:B------:R-:W-:Y:S05]  /*05e0*/  BSYNC.RECONVERGENT B2 ;  /* 0x0000000000027941 */ /* 0x000fea0003800200 */
.L_x_15:
[----:B-----5:R4:W-:Y:S01]  /*05f0*/  STS [R6+0x50], R15 ;  /* 0x0000500f06007388 */ /* 0x0209e20000000800 */
[----:B------:R-:W-:-:S04]  /*0600*/  IADD3 R13, PT, PT, R11, -0x1, RZ ;  /* 0xffffffff0b0d7810 */ /* 0x000fc80007ffe0ff */
[----:B------:R-:W-:-:S13]  /*0610*/  ISETP.GE.U32.AND P0, PT, R10, R13, PT ;  /* 0x0000000d0a00720c */ /* 0x000fda0003f06070 */
[----:B----4-:R-:W-:Y:S05]  /*0620*/  @!P0 BRA `(.L_x_14) ;  /* 0x00000000002c8947 */ /* 0x010fea0003800000 */
[----:B------:R-:W-:Y:S01]  /*0630*/  VIADD R13, R3, 0xffffffff ;  /* 0xffffffff030d7836 */ /* 0x000fe20000000000 */
[----:B------:R-:W-:Y:S01]  /*0640*/  BSSY.RECONVERGENT B2, `(.L_x_17) ;  /* 0x0000008000027945 */ /* 0x000fe20003800200 */
[----:B------:R-:W-:-:S03]  /*0650*/  MOV R15, RZ ;  /* 0x000000ff000f7202 */ /* 0x000fc60000000f00 */
[----:B------:R-:W-:-:S04]  /*0660*/  ISETP.GE.U32.AND P0, PT, R0, R13, PT ;  /* 0x0000000d0000720c */ /* 0x000fc80003f06070 */
[----:B------:R-:W-:-:S13]  /*0670*/  ISETP.GE.OR P0, PT, R7, R12, P0 ;  /* 0x0000000c0700720c */ /* 0x000fda0000706670 */
[----:B------:R-:W-:Y:S05]  /*0680*/  @P0 BRA `(.L_x_18) ;  /* 0x00000000000c0947 */ /* 0x000fea0003800000 */
[----:B------:R-:W-:-:S05]  /*0690*/  IADD3.X R15, PT, PT, R9, R2, RZ, PT, !PT ;  /* 0x00000002090f7210 */ /* 0x000fca0003ffe4ff */
[----:B0--3--:R-:W-:-:S06]  /*06a0*/  IMAD.WIDE.U32 R14, R15, 0x4, R4 ;  /* 0x000000040f0e7825 */ /* 0x009fcc00078e0004 */
[----:B------:R1:W5:Y:S02]  /*06b0*/  LDG.E R15, desc[UR4][R14.64] ;  /* 0x000000040e0f7981 */ /* 0x000364000c1e1900 */
.L_x_18:
[----:B------:R-:W-:Y:S05]  /*06c0*/  BSYNC.RECONVERGENT B2 ;  /* 0x0000000000027941 */ /* 0x000fea0003800200 */
.L_x_17:
[----:B-----5:R4:W-:Y:S02]  /*06d0*/  STS [R6+0x98], R15 ;  /* 0x0000980f06007388 */ /* 0x0209e40000000800 */
.L_x_14:
[----:B------:R-:W-:Y:S05]  /*06e0*/  BSYNC.RECONVERGENT B1 ;  /* 0x0000000000017941 */ /* 0x000fea0003800200 */
.L_x_13:
[----:B------:R-:W-:Y:S01]  /*06f0*/  VIADD R11, R11, 0xffffffff ;  /* 0xffffffff0b0b7836 */ /* 0x000fe20000000000 */
[----:B------:R-:W-:Y:S01]  /*0700*/  BSSY.RECONVERGENT B1, `(.L_x_19) ;  /* 0x0000017000017945 */ /* 0x000fe20003800200 */
[----:B------:R-:W-:-:S03]  /*0710*/  IADD3 R13, PT, PT, R3, -0x1, RZ ;  /* 0xffffffff030d7810 */ /* 0x000fc60007ffe0ff */
[----:B------:R-:W-:-:S13]  /*0720*/  ISETP.GE.U32.AND P0, PT, R10, R11, PT ;  /* 0x0000000b0a00720c */ /* 0x000fda0003f06070 */
[----:B------:R-:W-:Y:S05]  /*0730*/  @!P0 BRA `(.L_x_20) ;  /* 0x00000000004c8947 */ /* 0x000fea0003800000 */
[----:B------:R-:W-:Y:S01]  /*0740*/  ISETP.GE.U32.AND P0, PT, R0, R13, PT ;  /* 0x0000000d0000720c */ /* 0x000fe20003f06070 */
[----:B------:R-:W-:Y:S01]  /*0750*/  BSSY.RECONVERGENT B2, `(.L_x_21) ;  /* 0x0000006000027945 */ /* 0x000fe20003800200 */
[----:B------:R-:W-:-:S11]  /*0760*/  HFMA2 R11, -RZ, RZ, 0, 0 ;  /* 0x00000000ff0b7431 */ /* 0x000fd600000001ff */
[----:B------:R-:W-:Y:S05]  /*0770*/  @P0 BRA `(.L_x_22) ;  /* 0x00000000000c0947 */ /* 0x000fea0003800000 */
[----:B------:R-:W-:-:S04]  /*0780*/  IMAD.IADD R11, R9, 0x1, R2 ;  /* 0x00000001090b7824 */ /* 0x000fc800078e0202 */
[----:B------:R-:W-:-:S06]  /*0790*/  IMAD.WIDE.U32 R10, R11, 0x4, R4 ;  /* 0x000000040b0a7825 */ /* 0x000fcc00078e0004 */
[----:B------:R0:W5:Y:S02]  /*07a0*/  LDG.E R11, desc[UR4][R10.64] ;  /* 0x000000040a0b7981 */ /* 0x000164000c1e1900 */
.L_x_22:
[----:B------:R-:W-:Y:S05]  /*07b0*/  BSYNC.RECONVERGENT B2 ;  /* 0x0000000000027941 */ /* 0x000fea0003800200 */
.L_x_21:
[----:B-----5:R0:W-:Y:S01]  /*07c0*/  STS [R6+0x94], R11 ;  /* 0x0000940b06007388 */ /* 0x0201e20000000800 */
[----:B------:R-:W-:Y:S05]  /*07d0*/  @P1 BRA `(.L_x_20) ;  /* 0x0000000000241947 */ /* 0x000fea0003800000 */
[----:B------:R-:W-:Y:S01]  /*07e0*/  ISETP.LT.OR P0, PT, R7, 0x1, P0 ;  /* 0x000000010700780c */ /* 0x000fe20000701670 */
[----:B------:R-:W-:Y:S01]  /*07f0*/  BSSY.RECONVERGENT B2, `(.L_x_23) ;  /* 0x0000006000027945 */ /* 0x000fe20003800200 */
[----:B------:R-:W-:-:S11]  /*0800*/  MOV R3, RZ ;  /* 0x000000ff00037202 */ /* 0x000fd60000000f00 */
[----:B------:R-:W-:Y:S05]  /*0810*/  @P0 BRA `(.L_x_24) ;  /* 0x00000000000c0947 */ /* 0x000fea0003800000 */
[----:B------:R-:W-:-:S05]  /*0820*/  IADD3 R3, PT, PT, R9, -0x1, R2 ;  /* 0xffffffff09037810 */ /* 0x000fca0007ffe002 */
[----:B------:R-:W-:-:S05]  /*0830*/  IMAD.WIDE.U32 R4, R3, 0x4, R4 ;  /* 0x0000000403047825 */ /* 0x000fca00078e0004 */
[----:B------:R0:W5:Y:S02]  /*0840*/  LDG.E R3, desc[UR4][R4.64] ;  /* 0x0000000404037981 */ /* 0x000164000c1e1900 */
.L_x_24:
[----:B------:R-:W-:Y:S05]  /*0850*/  BSYNC.RECONVERGENT B2 ;  /* 0x0000000000027941 */ /* 0x000fea0003800200 */
.L_x_23:
[----:B-----5:R0:W-:Y:S02]  /*0860*/  STS [R8+0x90], R3 ;  /* 0x0000900308007388 */ /* 0x0201e40000000800 */
.L_x_20:
[----:B------:R-:W-:Y:S05]  /*0870*/  BSYNC.RECONVERGENT B1 ;  /* 0x0000000000017941 */ /* 0x000fea0003800200 */
.L_x_19:
[----:B------:R-:W-:Y:S01]  /*0880*/  BAR.SYNC.DEFER_BLOCKING 0x0 ;  /* 0x0000000000007b1d */ /* 0x000fe20000010000 */
[----:B------:R-:W-:-:S04]  /*0890*/  ISETP.GE.AND P0, PT, R7, R12, PT ;  /* 0x0000000c0700720c */ /* 0x000fc80003f06270 */
[----:B------:R-:W-:-:S04]  /*08a0*/  ISETP.LT.OR P0, PT, R7, 0x1, P0 ;  /* 0x000000010700780c */ /* 0x000fc80000701670 */
[----:B------:R-:W-:-:S04]  /*08b0*/  ISETP.EQ.OR P0, PT, R0, RZ, P0 ;  /* 0x000000ff0000720c */ /* 0x000fc80000702670 */
[----:B------:R-:W-:-:S13]  /*08c0*/  ISETP.GE.U32.OR P0, PT, R0, R13, P0 ;  /* 0x0000000d0000720c */ /* 0x000fda0000706470 */
[----:B------:R-:W-:Y:S05]  /*08d0*/  @P0 EXIT ;  /* 0x000000000000094d */ /* 0x000fea0003800000 */
[----:B------:R-:W5:Y:S01]  /*08e0*/  LDS R0, [R6] ;  /* 0x0000000006007984 */ /* 0x000f620000000800 */
[----:B------:R-:W5:Y:S03]  /*08f0*/  LDCU.128 UR8, c[0x3][URZ] ;  /* 0x00c00000ff0877ac */ /* 0x000f660008000c00 */
[----:B0-----:R-:W0:Y:S01]  /*0900*/  LDS R3, [R6+0x4] ;  /* 0x0000040006037984 */ /* 0x001e220000000800 */
[----:B------:R-:W5:Y:S03]  /*0910*/  LDCU.128 UR20, c[0x3][0x20] ;  /* 0x00c00400ff1477ac */ /* 0x000f660008000c00 */
[----:B------:R-:W0:Y:S01]  /*0920*/  LDS R5, [R6+0x8] ;  /* 0x0000080006057984 */ /* 0x000e220000000800 */
[----:B------:R-:W0:Y:S03]  /*0930*/  LDCU.128 UR12, c[0x3][0x30] ;  /* 0x00c00600ff0c77ac */ /* 0x000e260008000c00 */
[----:B------:R-:W0:Y:S01]  /*0940*/  LDS R7, [R6+0x48] ;  /* 0x0000480006077984 */ /* 0x000e220000000800 */
[----:B------:R-:W0:Y:S03]  /*0950*/  LDCU.128 UR16, c[0x3][0x10] ;  /* 0x00c00200ff1077ac */ /* 0x000e260008000c00 */
[----:B------:R-:W0:Y:S01]  /*0960*/  LDS R11, [R6+0x4c] ;  /* 0x00004c00060b7984 */ /* 0x000e220000000800 */
[----:B------:R-:W0:Y:S03]  /*0970*/  LDCU.64 UR6, c[0x3][0x40] ;  /* 0x00c00800ff0677ac */ /* 0x000e260008000a00 */
[----:B------:R-:W0:Y:S04]  /*0980*/  LDS R13, [R6+0x50] ;  /* 0x00005000060d7984 */ /* 0x000e280000000800 */
[----:B-12-4-:R-:W1:Y:S04]  /*0990*/  LDS R15, [R6+0x90] ;  /* 0x00009000060f7984 */ /* 0x016e680000000800 */
[----:B---3--:R-:W2:Y:S04]  /*09a0*/  LDS R17, [R6+0x94] ;  /* 0x0000940006117984 */ /* 0x008ea80000000800 */
[----:B------:R-:W3:Y:S01]  /*09b0*/  LDS R19, [R6+0x98] ;  /* 0x0000980006137984 */ /* 0x000ee20000000800 */
[C---:B-----5:R-:W-:Y:S01]  /*09c0*/  IMAD R2, R0.reuse, UR8, RZ ;  /* 0x0000000800027c24 */ /* 0x060fe2000f8e02ff */
[----:B------:R-:W4:Y:S01]  /*09d0*/  LDCU UR8, c[0x0][0x398] ;  /* 0x00007300ff0877ac */ /* 0x000f220008000800 */
[----:B------:R-:W-:-:S02]  /*09e0*/  IMAD R0, R0, UR21, RZ ;  /* 0x0000001500007c24 */ /* 0x000fc4000f8e02ff */
[C---:B0-----:R-:W-:Y:S02]  /*09f0*/  IMAD R2, R3.reuse, UR9, R2 ;  /* 0x0000000903027c24 */ /* 0x041fe4000f8e0202 */
[----:B------:R-:W-:Y:S02]  /*0a00*/  IMAD R0, R3, UR22, R0 ;  /* 0x0000001603007c24 */ /* 0x000fe4000f8e0200 */
[C---:B------:R-:W-:Y:S02]  /*0a10*/  IMAD R2, R5.reuse, UR10, R2 ;  /* 0x0000000a05027c24 */ /* 0x040fe4000f8e0202 */
[----:B------:R-:W-:Y:S02]  /*0a20*/  IMAD R0, R5, UR23, R0 ;  /* 0x0000001705007c24 */ /* 0x000fe4000f8e0200 */
[C---:B------:R-:W-:Y:S02]  /*0a30*/  IMAD R2, R7.reuse, UR11, R2 ;  /* 0x0000000b07027c24 */ /* 0x040fe4000f8e0202 */
[----:B------:R-:W-:-:S02]  /*0a40*/  IMAD R0, R7, UR12, R0 ;  /* 0x0000000c07007c24 */ /* 0x000fc4000f8e0200 */
[C---:B------:R-:W-:Y:S02]  /*0a50*/  IMAD R2, R11.reuse, UR16, R2 ;  /* 0x000000100b027c24 */ /* 0x040fe4000f8e0202 */
[----:B------:R-:W-:Y:S02]  /*0a60*/  IMAD R0, R11, UR13, R0 ;  /* 0x0000000d0b007c24 */ /* 0x000fe4000f8e0200 */
[C---:B------:R-:W-:Y:S02]  /*0a70*/  IMAD R2, R13.reuse, UR17, R2 ;  /* 0x000000110d027c24 */ /* 0x040fe4000f8e0202 */
[----:B------:R-:W-:Y:S02]  /*0a80*/  IMAD R0, R13, UR14, R0 ;  /* 0x0000000e0d007c24 */ /* 0x000fe4000f8e0200 */
[C---:B-1----:R-:W-:Y:S02]  /*0a90*/  IMAD R2, R15.reuse, UR18, R2 ;  /* 0x000000120f027c24 */ /* 0x042fe4000f8e0202 */
[----:B------:R-:W-:-:S02]  /*0aa0*/  IMAD R0, R15, UR15, R0 ;  /* 0x0000000f0f007c24 */ /* 0x000fc4000f8e0200 */
[C---:B--2---:R-:W-:Y:S02]  /*0ab0*/  IMAD R2, R17.reuse, UR19, R2 ;  /* 0x0000001311027c24 */ /* 0x044fe4000f8e0202 */
[----:B------:R-:W-:Y:S02]  /*0ac0*/  IMAD R0, R17, UR6, R0 ;  /* 0x0000000611007c24 */ /* 0x000fe4000f8e0200 */
[C---:B---3--:R-:W-:Y:S02]  /*0ad0*/  IMAD R2, R19.reuse, UR20, R2 ;  /* 0x0000001413027c24 */ /* 0x048fe4000f8e0202 */
[----:B------:R-:W-:Y:S02]  /*0ae0*/  IMAD R0, R19, UR7, R0 ;  /* 0x0000000713007c24 */ /* 0x000fe4000f8e0200 */
[----:B------:R-:W-:-:S04]  /*0af0*/  IMAD R3, R2, R2, RZ ;  /* 0x0000000202037224 */ /* 0x000fc800078e02ff */
[----:B------:R-:W-:-:S05]  /*0b00*/  IMAD R3, R0, R0, R3 ;  /* 0x0000000000037224 */ /* 0x000fca00078e0203 */
[----:B----4-:R-:W-:-:S13]  /*0b10*/  ISETP.GT.AND P0, PT, R3, UR8, PT ;  /* 0x0000000803007c0c */ /* 0x010fda000bf04270 */
[----:B------:R-:W0:Y:S01]  /*0b20*/  @P0 LDC.64 R2, c[0x0][0x380] ;  /* 0x0000e000ff020b82 */ /* 0x000e220000000a00 */
[----:B------:R-:W-:Y:S01]  /*0b30*/  @P0 MOV R5, 0xff ;  /* 0x000000ff00050802 */ /* 0x000fe20000000f00 */
[----:B0-----:R-:W-:-:S05]  /*0b40*/  @P0 IMAD.WIDE.U32 R2, R9, 0x4, R2 ;  /* 0x0000000409020825 */ /* 0x001fca00078e0002 */
[----:B------:R0:W-:Y:S01]  /*0b50*/  @P0 STG.E desc[UR4][R2.64], R5 ;  /* 0x0000000502000986 */ /* 0x0001e2000c101904 */
[----:B------:R-:W-:Y:S05]  /*0b60*/  @P0 EXIT ;  /* 0x000000000000094d */ /* 0x000fea0003800000 */
[----:B0-----:R-:W0:Y:S02]  /*0b70*/  LDC.64 R2, c[0x0][0x380] ;  /* 0x0000e000ff027b82 */ /* 0x001e240000000a00 */
[----:B0-----:R-:W-:-:S05]  /*0b80*/  IMAD.WIDE.U32 R2, R9, 0x4, R2 ;  /* 0x0000000409027825 */ /* 0x001fca00078e0002 */
[----:B------:R-:W-:Y:S01]  /*0b90*/  STG.E desc[UR4][R2.64], RZ ;  /* 0x000000ff02007986 */ /* 0x000fe2000c101904 */
[----:B------:R-:W-:Y:S05]  /*0ba0*/  EXIT ;  /* 0x000000000000794d */ /* 0x000fea0003800000 */
.L_x_25:
[----:B------:R-:W-:-:S00]  /*0bb0*/  BRA `(.L_x_25) ;  /* 0xfffffffc00fc7947 */ /* 0x000fc0000383ffff */
[----:B------:R-:W-:-:S00]  /*0bc0*/  NOP ;  /* 0x0000000000007918 */ /* 0x000fc00000000000 */
        /* <DEDUP_REMOVED lines=11> */
.L_x_26:


//--------------------- .nv.shared._Z6filterPiPKjiii --------------------------
	.section	.nv.shared._Z6filterPiPKjiii,"aw",@nobits
	.sectionflags	@""
	.align	4
.nv.shared._Z6filterPiPKjiii:
	.zero		2320


//--------------------- .nv.shared.reserved.0     --------------------------
	.section	.nv.shared.reserved.0,"aw",@nobits
	.weak		__nv_reservedSMEM_offset_0_alias
	.size		__nv_reservedSMEM_offset_0_alias, 0, 64
	.other		__nv_reservedSMEM_offset_0_alias,@"STO_CUDA_RESERVED_SHARED STV_DEFAULT"
__nv_reservedSMEM_offset_0_alias:
	.zero		0
	.zero		64


//--------------------- .nv.constant0._Z6filterPiPKjiii --------------------------
	.section	.nv.constant0._Z6filterPiPKjiii,"a",@progbits
	.sectionflags	@""
	.align	4
.nv.constant0._Z6filterPiPKjiii:
	.zero		924


//--------------------- SYMBOLS --------------------------

	.type		.nv.reservedSmem.offset0,@object
	.size		.nv.reservedSmem.offset0,0x4
	.type		.nv.reservedSmem.cap,@object
	.size		.nv.reservedSmem.cap,0x4
